	.headerflags	@"EF_CUDA_TEXMODE_UNIFIED EF_CUDA_64BIT_ADDRESS EF_CUDA_ACCELERATORS EF_CUDA_SM90 EF_CUDA_VIRTUAL_SM(EF_CUDA_SM90)"
	.elftype	@"ET_EXEC"


//--------------------- .nv.info                  --------------------------
	.section	.nv.info,"",@"SHT_CUDA_INFO"
	.align	4


	//----- nvinfo : EIATTR_REGCOUNT
	.align		4
        /*0000*/ 	.byte	0x04, 0x2f
        /*0002*/ 	.short	(.L_3 - .L_2)
	.align		4
.L_2:
        /*0004*/ 	.word	index@(triton_poi_fused__native_batch_norm_legit_no_training_10)
        /*0008*/ 	.word	0x00000016


	//----- nvinfo : EIATTR_MIN_STACK_SIZE
	.align		4
.L_3:
        /*000c*/ 	.byte	0x04, 0x12
        /*000e*/ 	.short	(.L_5 - .L_4)
	.align		4
.L_4:
        /*0010*/ 	.word	index@(triton_poi_fused__native_batch_norm_legit_no_training_10)
        /*0014*/ 	.word	0x00000000


	//----- nvinfo : EIATTR_FRAME_SIZE
	.align		4
.L_5:
        /*0018*/ 	.byte	0x04, 0x11
        /*001a*/ 	.short	(.L_7 - .L_6)
	.align		4
.L_6:
        /*001c*/ 	.word	index@(triton_poi_fused__native_batch_norm_legit_no_training_10)
        /*0020*/ 	.word	0x00000000


	//----- nvinfo : EIATTR_MIN_STACK_SIZE
	.align		4
.L_7:
        /*0024*/ 	.byte	0x04, 0x12
        /*0026*/ 	.short	(.L_9 - .L_8)
	.align		4
.L_8:
        /*0028*/ 	.word	index@(triton_poi_fused__native_batch_norm_legit_no_training_10)
        /*002c*/ 	.word	0x00000000
.L_9:


//--------------------- .nv.info.triton_poi_fused__native_batch_norm_legit_no_training_10 --------------------------
	.section	.nv.info.triton_poi_fused__native_batch_norm_legit_no_training_10,"",@"SHT_CUDA_INFO"
	.sectionflags	@""
	.align	4


	//----- nvinfo : EIATTR_CUDA_API_VERSION
	.align		4
        /*0000*/ 	.byte	0x04, 0x37
        /*0002*/ 	.short	(.L_11 - .L_10)
.L_10:
        /*0004*/ 	.word	0x0000007c


	//----- nvinfo : EIATTR_KPARAM_INFO
	.align		4
.L_11:
        /*0008*/ 	.byte	0x04, 0x17
        /*000a*/ 	.short	(.L_13 - .L_12)
.L_12:
        /*000c*/ 	.word	0x00000000
        /*0010*/ 	.short	0x0006
        /*0012*/ 	.short	0x0030
        /*0014*/ 	.byte	0x00, 0xf0, 0x11, 0x00


	//----- nvinfo : EIATTR_KPARAM_INFO
	.align		4
.L_13:
        /*0018*/ 	.byte	0x04, 0x17
        /*001a*/ 	.short	(.L_15 - .L_14)
.L_14:
        /*001c*/ 	.word	0x00000000
        /*0020*/ 	.short	0x0005
        /*0022*/ 	.short	0x0028
        /*0024*/ 	.byte	0x00, 0xf4, 0x21, 0x00


	//----- nvinfo : EIATTR_KPARAM_INFO
	.align		4
.L_15:
        /*0028*/ 	.byte	0x04, 0x17
        /*002a*/ 	.short	(.L_17 - .L_16)
.L_16:
        /*002c*/ 	.word	0x00000000
        /*0030*/ 	.short	0x0004
        /*0032*/ 	.short	0x0020
        /*0034*/ 	.byte	0x00, 0xf4, 0x21, 0x00


	//----- nvinfo : EIATTR_KPARAM_INFO
	.align		4
.L_17:
        /*0038*/ 	.byte	0x04, 0x17
        /*003a*/ 	.short	(.L_19 - .L_18)
.L_18:
        /*003c*/ 	.word	0x00000000
        /*0040*/ 	.short	0x0003
        /*0042*/ 	.short	0x0018
        /*0044*/ 	.byte	0x00, 0xf4, 0x21, 0x00


	//----- nvinfo : EIATTR_KPARAM_INFO
	.align		4
.L_19:
        /*0048*/ 	.byte	0x04, 0x17
        /*004a*/ 	.short	(.L_21 - .L_20)
.L_20:
        /*004c*/ 	.word	0x00000000
        /*0050*/ 	.short	0x0002
        /*0052*/ 	.short	0x0010
        /*0054*/ 	.byte	0x00, 0xf4, 0x21, 0x00


	//----- nvinfo : EIATTR_KPARAM_INFO
	.align		4
.L_21:
        /*0058*/ 	.byte	0x04, 0x17
        /*005a*/ 	.short	(.L_23 - .L_22)
.L_22:
        /*005c*/ 	.word	0x00000000
        /*0060*/ 	.short	0x0001
        /*0062*/ 	.short	0x0008
        /*0064*/ 	.byte	0x00, 0xf4, 0x21, 0x00


	//----- nvinfo : EIATTR_KPARAM_INFO
	.align		4
.L_23:
        /*0068*/ 	.byte	0x04, 0x17
        /*006a*/ 	.short	(.L_25 - .L_24)
.L_24:
        /*006c*/ 	.word	0x00000000
        /*0070*/ 	.short	0x0000
        /*0072*/ 	.short	0x0000
        /*0074*/ 	.byte	0x00, 0xf4, 0x21, 0x00


	//----- nvinfo : EIATTR_SPARSE_MMA_MASK
	.align		4
.L_25:
        /*0078*/ 	.byte	0x03, 0x50
        /*007a*/ 	.short	0x0000


	//----- nvinfo : EIATTR_MAXREG_COUNT
	.align		4
        /*007c*/ 	.byte	0x03, 0x1b
        /*007e*/ 	.short	0x00ff


	//----- nvinfo : EIATTR_EXIT_INSTR_OFFSETS
	.align		4
        /*0080*/ 	.byte	0x04, 0x1c
        /*0082*/ 	.short	(.L_27 - .L_26)


	//   ....[0]....
.L_26:
        /*0084*/ 	.word	0x000003d0


	//   ....[1]....
        /*0088*/ 	.word	0x000003f0


	//----- nvinfo : EIATTR_REQNTID
	.align		4
.L_27:
        /*008c*/ 	.byte	0x04, 0x10
        /*008e*/ 	.short	(.L_29 - .L_28)
.L_28:
        /*0090*/ 	.word	0x00000080
        /*0094*/ 	.word	0x00000001
        /*0098*/ 	.word	0x00000001


	//----- nvinfo : EIATTR_CBANK_PARAM_SIZE
	.align		4
.L_29:
        /*009c*/ 	.byte	0x03, 0x19
        /*009e*/ 	.short	0x0034


	//----- nvinfo : EIATTR_PARAM_CBANK
	.align		4
        /*00a0*/ 	.byte	0x04, 0x0a
        /*00a2*/ 	.short	(.L_31 - .L_30)
	.align		4
.L_30:
        /*00a4*/ 	.word	index@(.nv.constant0.triton_poi_fused__native_batch_norm_legit_no_training_10)
        /*00a8*/ 	.short	0x0210
        /*00aa*/ 	.short	0x0034


	//----- nvinfo : EIATTR_SW_WAR
	.align		4
.L_31:
        /*00ac*/ 	.byte	0x04, 0x36
        /*00ae*/ 	.short	(.L_33 - .L_32)
.L_32:
        /*00b0*/ 	.word	0x00000008
.L_33:


//--------------------- .nv.callgraph             --------------------------
	.section	.nv.callgraph,"",@"SHT_CUDA_CALLGRAPH"
	.align	4
	.sectionentsize	8
	.align		4
        /*0000*/ 	.word	0x00000000
	.align		4
        /*0004*/ 	.word	0xffffffff
	.align		4
        /*0008*/ 	.word	0x00000000
	.align		4
        /*000c*/ 	.word	0xfffffffe
	.align		4
        /*0010*/ 	.word	0x00000000
	.align		4
        /*0014*/ 	.word	0xfffffffd
	.align		4
        /*0018*/ 	.word	0x00000000
	.align		4
        /*001c*/ 	.word	0xfffffffc


//--------------------- .nv.constant4             --------------------------
	.section	.nv.constant4,"a",@progbits
	.align	8
	.align		8
.nv.constant4:
        /*0000*/ 	.dword	_$_str
	.align		8
        /*0008*/ 	.dword	_$_str_$_2


//--------------------- .text.triton_poi_fused__native_batch_norm_legit_no_training_10 --------------------------
	.section	.text.triton_poi_fused__native_batch_norm_legit_no_training_10,"ax",@progbits
	.align	128
        .global         triton_poi_fused__native_batch_norm_legit_no_training_10
        .type           triton_poi_fused__native_batch_norm_legit_no_training_10,@function
        .size           triton_poi_fused__native_batch_norm_legit_no_training_10,(.L_x_1 - triton_poi_fused__native_batch_norm_legit_no_training_10)
        .other          triton_poi_fused__native_batch_norm_legit_no_training_10,@"STO_CUDA_ENTRY STV_DEFAULT"
triton_poi_fused__native_batch_norm_legit_no_training_10:
.text.triton_poi_fused__native_batch_norm_legit_no_training_10:
[----:B------:R-:W0:Y:S01]  /*0000*/  LDC R1, c[0x0][0x28] ;  /* 0x00000a00ff017b82 */ /* 0x000e220000000800 */
[----:B------:R-:W1:Y:S07]  /*0010*/  S2R R0, SR_TID.X ;  /* 0x0000000000007919 */ /* 0x000e6e0000002100 */
[----:B------:R-:W2:Y:S01]  /*0020*/  LDC.64 R8, c[0x0][0x220] ;  /* 0x00008800ff087b82 */ /* 0x000ea20000000a00 */
[----:B------:R-:W-:Y:S01]  /*0030*/  ULDC.64 UR4, c[0x0][0x208] ;  /* 0x0000820000047ab9 */ /* 0x000fe20000000a00 */
[----:B------:R-:W3:Y:S06]  /*0040*/  S2R R3, SR_CTAID.X ;  /* 0x0000000000037919 */ /* 0x000eec0000002500 */
[----:B------:R-:W4:Y:S08]  /*0050*/  LDC.64 R12, c[0x0][0x210] ;  /* 0x00008400ff0c7b82 */ /* 0x000f300000000a00 */
[----:B------:R-:W5:Y:S08]  /*0060*/  LDC.64 R14, c[0x0][0x218] ;  /* 0x00008600ff0e7b82 */ /* 0x000f700000000a00 */
[----:B------:R-:W5:Y:S01]  /*0070*/  LDC.64 R16, c[0x0][0x228] ;  /* 0x00008a00ff107b82 */ /* 0x000f620000000a00 */
[----:B-1----:R-:W-:-:S07]  /*0080*/  SHF.L.U32 R0, R0, 0x1, RZ ;  /* 0x0000000100007819 */ /* 0x002fce00000006ff */
[----:B------:R-:W1:Y:S01]  /*0090*/  LDC.64 R18, c[0x0][0x230] ;  /* 0x00008c00ff127b82 */ /* 0x000e620000000a00 */
[----:B------:R-:W-:-:S04]  /*00a0*/  LOP3.LUT R0, R0, 0xfe, RZ, 0xc0, !PT ;  /* 0x000000fe00007812 */ /* 0x000fc800078ec0ff */
[----:B---3--:R-:W-:-:S04]  /*00b0*/  LEA R0, R3, R0, 0x8 ;  /* 0x0000000003007211 */ /* 0x008fc800078e40ff */
[C---:B------:R-:W-:Y:S01]  /*00c0*/  ISETP.GE.AND P4, PT, R0.reuse, 0x300, PT ;  /* 0x000003000000780c */ /* 0x040fe20003f86270 */
[----:B------:R-:W-:-:S05]  /*00d0*/  IMAD.HI R2, R0, 0x2aaaaaab, RZ ;  /* 0x2aaaaaab00027827 */ /* 0x000fca00078e02ff */
[----:B------:R-:W-:-:S04]  /*00e0*/  SHF.R.U32.HI R3, RZ, 0x1f, R2 ;  /* 0x0000001fff037819 */ /* 0x000fc80000011602 */
[----:B------:R-:W-:-:S05]  /*00f0*/  LEA.HI R3, R2, R3, RZ, 0x1b ;  /* 0x0000000302037211 */ /* 0x000fca00078fd8ff */
[----:B------:R-:W-:Y:S01]  /*0100*/  IMAD R11, R3, -0xc0, R0 ;  /* 0xffffff40030b7824 */ /* 0x000fe200078e0200 */
[----:B------:R-:W-:-:S03]  /*0110*/  CS2R R2, SRZ ;  /* 0x0000000000027805 */ /* 0x000fc6000001ff00 */
[----:B--2---:R-:W-:-:S05]  /*0120*/  IMAD.WIDE R8, R11, 0x4, R8 ;  /* 0x000000040b087825 */ /* 0x004fca00078e0208 */
[----:B------:R2:W3:Y:S01]  /*0130*/  @!P4 LDG.E.EL.64 R2, desc[UR4][R8.64] ;  /* 0x000000040802c981 */ /* 0x0004e2000c2e1b00 */
[----:B------:R-:W-:Y:S02]  /*0140*/  CS2R R4, SRZ ;  /* 0x0000000000047805 */ /* 0x000fe4000001ff00 */
[----:B------:R-:W-:Y:S01]  /*0150*/  CS2R R6, SRZ ;  /* 0x0000000000067805 */ /* 0x000fe2000001ff00 */
[----:B----4-:R-:W-:-:S04]  /*0160*/  IMAD.WIDE R12, R0, 0x4, R12 ;  /* 0x00000004000c7825 */ /* 0x010fc800078e020c */
[C---:B-----5:R-:W-:Y:S01]  /*0170*/  IMAD.WIDE R14, R11.reuse, 0x4, R14 ;  /* 0x000000040b0e7825 */ /* 0x060fe200078e020e */
[----:B------:R-:W4:Y:S04]  /*0180*/  @!P4 LDG.E.64 R4, desc[UR4][R12.64] ;  /* 0x000000040c04c981 */ /* 0x000f28000c1e1b00 */
[----:B------:R5:W4:Y:S01]  /*0190*/  @!P4 LDG.E.EL.64 R6, desc[UR4][R14.64] ;  /* 0x000000040e06c981 */ /* 0x000b22000c2e1b00 */
[----:B0-----:R-:W-:Y:S01]  /*01a0*/  IMAD.WIDE R16, R11, 0x4, R16 ;  /* 0x000000040b107825 */ /* 0x001fe200078e0210 */
[----:B--2---:R-:W-:-:S03]  /*01b0*/  CS2R R8, SRZ ;  /* 0x0000000000087805 */ /* 0x004fc6000001ff00 */
[----:B-1----:R-:W-:Y:S01]  /*01c0*/  IMAD.WIDE R18, R11, 0x4, R18 ;  /* 0x000000040b127825 */ /* 0x002fe200078e0212 */
[----:B------:R-:W-:-:S04]  /*01d0*/  CS2R R10, SRZ ;  /* 0x00000000000a7805 */ /* 0x000fc8000001ff00 */
[----:B------:R-:W2:Y:S04]  /*01e0*/  @!P4 LDG.E.EL.64 R8, desc[UR4][R18.64] ;  /* 0x000000041208c981 */ /* 0x000ea8000c2e1b00 */
[----:B------:R-:W2:Y:S01]  /*01f0*/  @!P4 LDG.E.EL.64 R10, desc[UR4][R16.64] ;  /* 0x00000004100ac981 */ /* 0x000ea2000c2e1b00 */
[----:B-----5:R-:W-:Y:S01]  /*0200*/  HFMA2.MMA R15, -RZ, RZ, 1.625, 0 ;  /* 0x3e800000ff0f7435 */ /* 0x020fe200000001ff */
[----:B---3--:R-:W-:Y:S01]  /*0210*/  FADD R2, R2, 9.9999997473787516356e-06 ;  /* 0x3727c5ac02027421 */ /* 0x008fe20000000000 */
[----:B------:R-:W-:-:S03]  /*0220*/  FADD R12, R3, 9.9999997473787516356e-06 ;  /* 0x3727c5ac030c7421 */ /* 0x000fc60000000000 */
[----:B------:R0:W1:Y:S08]  /*0230*/  MUFU.SQRT R13, R2 ;  /* 0x00000002000d7308 */ /* 0x0000700000002000 */
[----:B------:R-:W3:Y:S01]  /*0240*/  MUFU.SQRT R14, R12 ;  /* 0x0000000c000e7308 */ /* 0x000ee20000002000 */
[----:B0-----:R-:W0:Y:S01]  /*0250*/  LDC.64 R2, c[0x0][0x238] ;  /* 0x00008e00ff027b82 */ /* 0x001e220000000a00 */
[----:B-1----:R-:W-:-:S02]  /*0260*/  FSETP.GT.AND P0, PT, R13, 8.50705917302346158658e+37, PT ;  /* 0x7e8000000d00780b */ /* 0x002fc40003f04000 */
[----:B------:R-:W-:Y:S02]  /*0270*/  FSETP.GEU.AND P2, PT, R13, 1.175494350822287508e-38, PT ;  /* 0x008000000d00780b */ /* 0x000fe40003f4e000 */
[C---:B---3--:R-:W-:Y:S02]  /*0280*/  FSETP.GT.AND P1, PT, R14.reuse, 8.50705917302346158658e+37, PT ;  /* 0x7e8000000e00780b */ /* 0x048fe40003f24000 */
[----:B------:R-:W-:-:S07]  /*0290*/  FSETP.GEU.AND P3, PT, R14, 1.175494350822287508e-38, PT ;  /* 0x008000000e00780b */ /* 0x000fce0003f6e000 */
[----:B------:R-:W-:-:S04]  /*02a0*/  @P0 FMUL R13, R13, 0.25 ;  /* 0x3e8000000d0d0820 */ /* 0x000fc80000400000 */
[----:B------:R-:W-:Y:S01]  /*02b0*/  @!P2 FMUL R13, R13, 16777216 ;  /* 0x4b8000000d0da820 */ /* 0x000fe20000400000 */
[----:B------:R-:W-:-:S04]  /*02c0*/  @P1 FMUL R14, R14, 0.25 ;  /* 0x3e8000000e0e1820 */ /* 0x000fc80000400000 */
[----:B------:R-:W-:Y:S01]  /*02d0*/  @!P3 FMUL R14, R14, 16777216 ;  /* 0x4b8000000e0eb820 */ /* 0x000fe20000400000 */
[----:B------:R-:W1:Y:S01]  /*02e0*/  MUFU.RCP R13, R13 ;  /* 0x0000000d000d7308 */ /* 0x000e620000001000 */
[----:B------:R-:W-:-:S07]  /*02f0*/  FSEL R12, R15, 1, P0 ;  /* 0x3f8000000f0c7808 */ /* 0x000fce0000000000 */
[----:B------:R-:W3:Y:S01]  /*0300*/  MUFU.RCP R14, R14 ;  /* 0x0000000e000e7308 */ /* 0x000ee20000001000 */
[----:B------:R-:W-:Y:S01]  /*0310*/  FSEL R15, R15, 1, P1 ;  /* 0x3f8000000f0f7808 */ /* 0x000fe20000800000 */
[----:B------:R-:W-:Y:S01]  /*0320*/  @!P2 FMUL R12, R12, 16777216 ;  /* 0x4b8000000c0ca820 */ /* 0x000fe20000400000 */
[----:B----4-:R-:W-:-:S03]  /*0330*/  FADD R4, -R6, R4 ;  /* 0x0000000406047221 */ /* 0x010fc60000000100 */
[----:B------:R-:W-:Y:S01]  /*0340*/  @!P3 FMUL R15, R15, 16777216 ;  /* 0x4b8000000f0fb820 */ /* 0x000fe20000400000 */
[----:B------:R-:W-:Y:S01]  /*0350*/  FADD R5, -R7, R5 ;  /* 0x0000000507057221 */ /* 0x000fe20000000100 */
[----:B-1----:R-:W-:Y:S02]  /*0360*/  FMUL R13, R13, R12 ;  /* 0x0000000c0d0d7220 */ /* 0x002fe40000400000 */
[----:B---3--:R-:W-:Y:S02]  /*0370*/  FMUL R6, R14, R15 ;  /* 0x0000000f0e067220 */ /* 0x008fe40000400000 */
[----:B------:R-:W-:Y:S02]  /*0380*/  FMUL R13, R4, R13 ;  /* 0x0000000d040d7220 */ /* 0x000fe40000400000 */
[----:B------:R-:W-:Y:S01]  /*0390*/  FMUL R6, R5, R6 ;  /* 0x0000000605067220 */ /* 0x000fe20000400000 */
[----:B0-----:R-:W-:-:S04]  /*03a0*/  IMAD.WIDE R2, R0, 0x4, R2 ;  /* 0x0000000400027825 */ /* 0x001fc800078e0202 */
[----:B--2---:R-:W-:Y:S01]  /*03b0*/  FFMA R8, R13, R10, R8 ;  /* 0x0000000a0d087223 */ /* 0x004fe20000000008 */
[----:B------:R-:W-:Y:S01]  /*03c0*/  FFMA R9, R6, R11, R9 ;  /* 0x0000000b06097223 */ /* 0x000fe20000000009 */
[----:B------:R-:W-:Y:S06]  /*03d0*/  @P4 EXIT ;  /* 0x000000000000494d */ /* 0x000fec0003800000 */
[----:B------:R-:W-:Y:S01]  /*03e0*/  STG.E.64 desc[UR4][R2.64], R8 ;  /* 0x0000000802007986 */ /* 0x000fe2000c101b04 */
[----:B------:R-:W-:Y:S05]  /*03f0*/  EXIT ;  /* 0x000000000000794d */ /* 0x000fea0003800000 */
.L_x_0:
[----:B------:R-:W-:-:S00]  /*0400*/  BRA `(.L_x_0) ;  /* 0xfffffffc00fc7947 */ /* 0x000fc0000383ffff */
[----:B------:R-:W-:-:S00]  /*0410*/  NOP ;  /* 0x0000000000007918 */ /* 0x000fc00000000000 */
        /* <DEDUP_REMOVED lines=14> */
.L_x_1:


//--------------------- .nv.global.init           --------------------------
	.section	.nv.global.init,"aw",@progbits
.nv.global.init:
	.type		_$_str,@object
	.size		_$_str,(_$_str_$_2 - _$_str)
_$_str:
        /*0000*/ 	.byte	0x5f, 0x5f, 0x43, 0x55, 0x44, 0x41, 0x5f, 0x46, 0x54, 0x5a, 0x00
	.type		_$_str_$_2,@object
	.size		_$_str_$_2,(.L_1 - _$_str_$_2)
_$_str_$_2:
        /*000b*/ 	.byte	0x5f, 0x5f, 0x43, 0x55, 0x44, 0x41, 0x5f, 0x50, 0x52, 0x45, 0x43, 0x5f, 0x53, 0x51, 0x52, 0x54
        /*001b*/ 	.byte	0x00
.L_1:


//--------------------- .nv.constant0.triton_poi_fused__native_batch_norm_legit_no_training_10 --------------------------
	.section	.nv.constant0.triton_poi_fused__native_batch_norm_legit_no_training_10,"a",@progbits
	.sectionflags	@""
	.align	4
.nv.constant0.triton_poi_fused__native_batch_norm_legit_no_training_10:
	.zero		580
